	.headerflags	@"EF_CUDA_TEXMODE_UNIFIED EF_CUDA_64BIT_ADDRESS EF_CUDA_ACCELERATORS EF_CUDA_SM90 EF_CUDA_VIRTUAL_SM(EF_CUDA_SM90)"
	.elftype	@"ET_EXEC"


//--------------------- .nv.info                  --------------------------
	.section	.nv.info,"",@"SHT_CUDA_INFO"
	.align	4


	//----- nvinfo : EIATTR_REGCOUNT
	.align		4
        /*0000*/ 	.byte	0x04, 0x2f
        /*0002*/ 	.short	(.L_1 - .L_0)
	.align		4
.L_0:
        /*0004*/ 	.word	index@(triton_poi_fused_add_mul_native_layer_norm_relu_threshold_backward_1)
        /*0008*/ 	.word	0x00000020


	//----- nvinfo : EIATTR_MIN_STACK_SIZE
	.align		4
.L_1:
        /*000c*/ 	.byte	0x04, 0x12
        /*000e*/ 	.short	(.L_3 - .L_2)
	.align		4
.L_2:
        /*0010*/ 	.word	index@(triton_poi_fused_add_mul_native_layer_norm_relu_threshold_backward_1)
        /*0014*/ 	.word	0x00000000


	//----- nvinfo : EIATTR_FRAME_SIZE
	.align		4
.L_3:
        /*0018*/ 	.byte	0x04, 0x11
        /*001a*/ 	.short	(.L_5 - .L_4)
	.align		4
.L_4:
        /*001c*/ 	.word	index@(triton_poi_fused_add_mul_native_layer_norm_relu_threshold_backward_1)
        /*0020*/ 	.word	0x00000000


	//----- nvinfo : EIATTR_MIN_STACK_SIZE
	.align		4
.L_5:
        /*0024*/ 	.byte	0x04, 0x12
        /*0026*/ 	.short	(.L_7 - .L_6)
	.align		4
.L_6:
        /*0028*/ 	.word	index@(triton_poi_fused_add_mul_native_layer_norm_relu_threshold_backward_1)
        /*002c*/ 	.word	0x00000000
.L_7:


//--------------------- .nv.info.triton_poi_fused_add_mul_native_layer_norm_relu_threshold_backward_1 --------------------------
	.section	.nv.info.triton_poi_fused_add_mul_native_layer_norm_relu_threshold_backward_1,"",@"SHT_CUDA_INFO"
	.sectionflags	@""
	.align	4


	//----- nvinfo : EIATTR_CUDA_API_VERSION
	.align		4
        /*0000*/ 	.byte	0x04, 0x37
        /*0002*/ 	.short	(.L_9 - .L_8)
.L_8:
        /*0004*/ 	.word	0x0000007c


	//----- nvinfo : EIATTR_KPARAM_INFO
	.align		4
.L_9:
        /*0008*/ 	.byte	0x04, 0x17
        /*000a*/ 	.short	(.L_11 - .L_10)
.L_10:
        /*000c*/ 	.word	0x00000000
        /*0010*/ 	.short	0x000d
        /*0012*/ 	.short	0x0068
        /*0014*/ 	.byte	0x00, 0xf0, 0x11, 0x00


	//----- nvinfo : EIATTR_KPARAM_INFO
	.align		4
.L_11:
        /*0018*/ 	.byte	0x04, 0x17
        /*001a*/ 	.short	(.L_13 - .L_12)
.L_12:
        /*001c*/ 	.word	0x00000000
        /*0020*/ 	.short	0x000c
        /*0022*/ 	.short	0x0060
        /*0024*/ 	.byte	0x00, 0xf4, 0x21, 0x00


	//----- nvinfo : EIATTR_KPARAM_INFO
	.align		4
.L_13:
        /*0028*/ 	.byte	0x04, 0x17
        /*002a*/ 	.short	(.L_15 - .L_14)
.L_14:
        /*002c*/ 	.word	0x00000000
        /*0030*/ 	.short	0x000b
        /*0032*/ 	.short	0x0058
        /*0034*/ 	.byte	0x00, 0xf4, 0x21, 0x00


	//----- nvinfo : EIATTR_KPARAM_INFO
	.align		4
.L_15:
        /*0038*/ 	.byte	0x04, 0x17
        /*003a*/ 	.short	(.L_17 - .L_16)
.L_16:
        /*003c*/ 	.word	0x00000000
        /*0040*/ 	.short	0x000a
        /*0042*/ 	.short	0x0050
        /*0044*/ 	.byte	0x00, 0xf4, 0x21, 0x00


	//----- nvinfo : EIATTR_KPARAM_INFO
	.align		4
.L_17:
        /*0048*/ 	.byte	0x04, 0x17
        /*004a*/ 	.short	(.L_19 - .L_18)
.L_18:
        /*004c*/ 	.word	0x00000000
        /*0050*/ 	.short	0x0009
        /*0052*/ 	.short	0x0048
        /*0054*/ 	.byte	0x00, 0xf4, 0x21, 0x00


	//----- nvinfo : EIATTR_KPARAM_INFO
	.align		4
.L_19:
        /*0058*/ 	.byte	0x04, 0x17
        /*005a*/ 	.short	(.L_21 - .L_20)
.L_20:
        /*005c*/ 	.word	0x00000000
        /*0060*/ 	.short	0x0008
        /*0062*/ 	.short	0x0040
        /*0064*/ 	.byte	0x00, 0xf4, 0x21, 0x00


	//----- nvinfo : EIATTR_KPARAM_INFO
	.align		4
.L_21:
        /*0068*/ 	.byte	0x04, 0x17
        /*006a*/ 	.short	(.L_23 - .L_22)
.L_22:
        /*006c*/ 	.word	0x00000000
        /*0070*/ 	.short	0x0007
        /*0072*/ 	.short	0x0038
        /*0074*/ 	.byte	0x00, 0xf4, 0x21, 0x00


	//----- nvinfo : EIATTR_KPARAM_INFO
	.align		4
.L_23:
        /*0078*/ 	.byte	0x04, 0x17
        /*007a*/ 	.short	(.L_25 - .L_24)
.L_24:
        /*007c*/ 	.word	0x00000000
        /*0080*/ 	.short	0x0006
        /*0082*/ 	.short	0x0030
        /*0084*/ 	.byte	0x00, 0xf4, 0x21, 0x00


	//----- nvinfo : EIATTR_KPARAM_INFO
	.align		4
.L_25:
        /*0088*/ 	.byte	0x04, 0x17
        /*008a*/ 	.short	(.L_27 - .L_26)
.L_26:
        /*008c*/ 	.word	0x00000000
        /*0090*/ 	.short	0x0005
        /*0092*/ 	.short	0x0028
        /*0094*/ 	.byte	0x00, 0xf4, 0x21, 0x00


	//----- nvinfo : EIATTR_KPARAM_INFO
	.align		4
.L_27:
        /*0098*/ 	.byte	0x04, 0x17
        /*009a*/ 	.short	(.L_29 - .L_28)
.L_28:
        /*009c*/ 	.word	0x00000000
        /*00a0*/ 	.short	0x0004
        /*00a2*/ 	.short	0x0020
        /*00a4*/ 	.byte	0x00, 0xf4, 0x21, 0x00


	//----- nvinfo : EIATTR_KPARAM_INFO
	.align		4
.L_29:
        /*00a8*/ 	.byte	0x04, 0x17
        /*00aa*/ 	.short	(.L_31 - .L_30)
.L_30:
        /*00ac*/ 	.word	0x00000000
        /*00b0*/ 	.short	0x0003
        /*00b2*/ 	.short	0x0018
        /*00b4*/ 	.byte	0x00, 0xf4, 0x21, 0x00


	//----- nvinfo : EIATTR_KPARAM_INFO
	.align		4
.L_31:
        /*00b8*/ 	.byte	0x04, 0x17
        /*00ba*/ 	.short	(.L_33 - .L_32)
.L_32:
        /*00bc*/ 	.word	0x00000000
        /*00c0*/ 	.short	0x0002
        /*00c2*/ 	.short	0x0010
        /*00c4*/ 	.byte	0x00, 0xf4, 0x21, 0x00


	//----- nvinfo : EIATTR_KPARAM_INFO
	.align		4
.L_33:
        /*00c8*/ 	.byte	0x04, 0x17
        /*00ca*/ 	.short	(.L_35 - .L_34)
.L_34:
        /*00cc*/ 	.word	0x00000000
        /*00d0*/ 	.short	0x0001
        /*00d2*/ 	.short	0x0008
        /*00d4*/ 	.byte	0x00, 0xf4, 0x21, 0x00


	//----- nvinfo : EIATTR_KPARAM_INFO
	.align		4
.L_35:
        /*00d8*/ 	.byte	0x04, 0x17
        /*00da*/ 	.short	(.L_37 - .L_36)
.L_36:
        /*00dc*/ 	.word	0x00000000
        /*00e0*/ 	.short	0x0000
        /*00e2*/ 	.short	0x0000
        /*00e4*/ 	.byte	0x00, 0xf4, 0x21, 0x00


	//----- nvinfo : EIATTR_SPARSE_MMA_MASK
	.align		4
.L_37:
        /*00e8*/ 	.byte	0x03, 0x50
        /*00ea*/ 	.short	0x0000


	//----- nvinfo : EIATTR_MAXREG_COUNT
	.align		4
        /*00ec*/ 	.byte	0x03, 0x1b
        /*00ee*/ 	.short	0x00ff


	//----- nvinfo : EIATTR_EXIT_INSTR_OFFSETS
	.align		4
        /*00f0*/ 	.byte	0x04, 0x1c
        /*00f2*/ 	.short	(.L_39 - .L_38)


	//   ....[0]....
.L_38:
        /*00f4*/ 	.word	0x000004b0


	//   ....[1]....
        /*00f8*/ 	.word	0x000004d0


	//----- nvinfo : EIATTR_REQNTID
	.align		4
.L_39:
        /*00fc*/ 	.byte	0x04, 0x10
        /*00fe*/ 	.short	(.L_41 - .L_40)
.L_40:
        /*0100*/ 	.word	0x00000080
        /*0104*/ 	.word	0x00000001
        /*0108*/ 	.word	0x00000001


	//----- nvinfo : EIATTR_CBANK_PARAM_SIZE
	.align		4
.L_41:
        /*010c*/ 	.byte	0x03, 0x19
        /*010e*/ 	.short	0x006c


	//----- nvinfo : EIATTR_PARAM_CBANK
	.align		4
        /*0110*/ 	.byte	0x04, 0x0a
        /*0112*/ 	.short	(.L_43 - .L_42)
	.align		4
.L_42:
        /*0114*/ 	.word	index@(.nv.constant0.triton_poi_fused_add_mul_native_layer_norm_relu_threshold_backward_1)
        /*0118*/ 	.short	0x0210
        /*011a*/ 	.short	0x006c


	//----- nvinfo : EIATTR_SW_WAR
	.align		4
.L_43:
        /*011c*/ 	.byte	0x04, 0x36
        /*011e*/ 	.short	(.L_45 - .L_44)
.L_44:
        /*0120*/ 	.word	0x00000008
.L_45:


//--------------------- .nv.callgraph             --------------------------
	.section	.nv.callgraph,"",@"SHT_CUDA_CALLGRAPH"
	.align	4
	.sectionentsize	8
	.align		4
        /*0000*/ 	.word	0x00000000
	.align		4
        /*0004*/ 	.word	0xffffffff
	.align		4
        /*0008*/ 	.word	0x00000000
	.align		4
        /*000c*/ 	.word	0xfffffffe
	.align		4
        /*0010*/ 	.word	0x00000000
	.align		4
        /*0014*/ 	.word	0xfffffffd
	.align		4
        /*0018*/ 	.word	0x00000000
	.align		4
        /*001c*/ 	.word	0xfffffffc


//--------------------- .text.triton_poi_fused_add_mul_native_layer_norm_relu_threshold_backward_1 --------------------------
	.section	.text.triton_poi_fused_add_mul_native_layer_norm_relu_threshold_backward_1,"ax",@progbits
	.align	128
        .global         triton_poi_fused_add_mul_native_layer_norm_relu_threshold_backward_1
        .type           triton_poi_fused_add_mul_native_layer_norm_relu_threshold_backward_1,@function
        .size           triton_poi_fused_add_mul_native_layer_norm_relu_threshold_backward_1,(.L_x_1 - triton_poi_fused_add_mul_native_layer_norm_relu_threshold_backward_1)
        .other          triton_poi_fused_add_mul_native_layer_norm_relu_threshold_backward_1,@"STO_CUDA_ENTRY STV_DEFAULT"
triton_poi_fused_add_mul_native_layer_norm_relu_threshold_backward_1:
.text.triton_poi_fused_add_mul_native_layer_norm_relu_threshold_backward_1:
[----:B------:R-:W0:Y:S01]  /*0000*/  LDC R1, c[0x0][0x28] ;  /* 0x00000a00ff017b82 */ /* 0x000e220000000800 */
[----:B------:R-:W1:Y:S07]  /*0010*/  S2R R21, SR_TID.X ;  /* 0x0000000000157919 */ /* 0x000e6e0000002100 */
[----:B------:R-:W2:Y:S01]  /*0020*/  LDC.64 R26, c[0x0][0x220] ;  /* 0x00008800ff1a7b82 */ /* 0x000ea20000000a00 */
[----:B------:R-:W-:Y:S01]  /*0030*/  HFMA2.MMA R20, -RZ, RZ, 0, 0 ;  /* 0x00000000ff147435 */ /* 0x000fe200000001ff */
[----:B------:R-:W-:Y:S01]  /*0040*/  ULDC.64 UR4, c[0x0][0x208] ;  /* 0x0000820000047ab9 */ /* 0x000fe20000000a00 */
[----:B------:R-:W3:Y:S05]  /*0050*/  S2R R0, SR_CTAID.X ;  /* 0x0000000000007919 */ /* 0x000eea0000002500 */
[----:B------:R-:W4:Y:S08]  /*0060*/  LDC.64 R2, c[0x0][0x248] ;  /* 0x00009200ff027b82 */ /* 0x000f300000000a00 */
[----:B------:R-:W5:Y:S08]  /*0070*/  LDC.64 R18, c[0x0][0x228] ;  /* 0x00008a00ff127b82 */ /* 0x000f700000000a00 */
[----:B------:R-:W4:Y:S08]  /*0080*/  LDC.64 R16, c[0x0][0x230] ;  /* 0x00008c00ff107b82 */ /* 0x000f300000000a00 */
[----:B------:R-:W5:Y:S01]  /*0090*/  LDC.64 R4, c[0x0][0x250] ;  /* 0x00009400ff047b82 */ /* 0x000f620000000a00 */
[----:B-1----:R-:W-:-:S07]  /*00a0*/  LOP3.LUT R21, R21, 0x7f, RZ, 0xc0, !PT ;  /* 0x0000007f15157812 */ /* 0x002fce00078ec0ff */
[----:B------:R-:W1:Y:S01]  /*00b0*/  LDC.64 R6, c[0x0][0x238] ;  /* 0x00008e00ff067b82 */ /* 0x000e620000000a00 */
[----:B---3--:R-:W-:-:S07]  /*00c0*/  LEA R21, R0, R21, 0x7 ;  /* 0x0000001500157211 */ /* 0x008fce00078e38ff */
[----:B------:R-:W3:Y:S01]  /*00d0*/  LDC.64 R8, c[0x0][0x258] ;  /* 0x00009600ff087b82 */ /* 0x000ee20000000a00 */
[C---:B------:R-:W-:Y:S01]  /*00e0*/  ISETP.GE.AND P0, PT, R21.reuse, 0x100, PT ;  /* 0x000001001500780c */ /* 0x040fe20003f06270 */
[----:B--2---:R-:W-:Y:S01]  /*00f0*/  IMAD.WIDE R26, R21, 0x4, R26 ;  /* 0x00000004151a7825 */ /* 0x004fe200078e021a */
[----:B------:R-:W-:-:S05]  /*0100*/  SHF.R.S32.HI R24, RZ, 0x1f, R21 ;  /* 0x0000001fff187819 */ /* 0x000fca0000011415 */
[----:B------:R-:W2:Y:S01]  /*0110*/  LDC.64 R10, c[0x0][0x240] ;  /* 0x00009000ff0a7b82 */ /* 0x000ea20000000a00 */
[----:B------:R-:W-:Y:S01]  /*0120*/  LEA.HI R24, R24, R21, RZ, 0x2 ;  /* 0x0000001518187211 */ /* 0x000fe200078f10ff */
[----:B------:R-:W-:-:S06]  /*0130*/  IMAD.MOV.U32 R28, RZ, RZ, RZ ;  /* 0x000000ffff1c7224 */ /* 0x000fcc00078e00ff */
[----:B------:R-:W2:Y:S01]  /*0140*/  LDC.64 R12, c[0x0][0x260] ;  /* 0x00009800ff0c7b82 */ /* 0x000ea20000000a00 */
[----:B------:R5:W2:Y:S01]  /*0150*/  @!P0 LDG.E R20, desc[UR4][R26.64] ;  /* 0x000000041a148981 */ /* 0x000aa2000c1e1900 */
[----:B------:R-:W-:Y:S01]  /*0160*/  SHF.R.S32.HI R23, RZ, 0x2, R24 ;  /* 0x00000002ff177819 */ /* 0x000fe20000011418 */
[----:B------:R-:W-:-:S05]  /*0170*/  IMAD.MOV.U32 R22, RZ, RZ, RZ ;  /* 0x000000ffff167224 */ /* 0x000fca00078e00ff */
[----:B------:R-:W2:Y:S01]  /*0180*/  LDC.64 R14, c[0x0][0x268] ;  /* 0x00009a00ff0e7b82 */ /* 0x000ea20000000a00 */
[----:B----4-:R-:W-:Y:S01]  /*0190*/  IMAD.WIDE R2, R21, 0x4, R2 ;  /* 0x0000000415027825 */ /* 0x010fe200078e0202 */
[----:B------:R-:W-:Y:S01]  /*01a0*/  HFMA2.MMA R25, -RZ, RZ, 0, 0 ;  /* 0x00000000ff197435 */ /* 0x000fe200000001ff */
[----:B------:R-:W-:Y:S01]  /*01b0*/  MOV R0, RZ ;  /* 0x000000ff00007202 */ /* 0x000fe20000000f00 */
[----:B------:R-:W-:-:S04]  /*01c0*/  ULDC.64 UR6, c[0x0][0x270] ;  /* 0x00009c0000067ab9 */ /* 0x000fc80000000a00 */
[----:B0----5:R-:W0:Y:S01]  /*01d0*/  LDC.64 R26, c[0x0][0x218] ;  /* 0x00008600ff1a7b82 */ /* 0x021e220000000a00 */
[----:B------:R-:W-:Y:S01]  /*01e0*/  LOP3.LUT R24, R24, 0xfffffffc, RZ, 0xc0, !PT ;  /* 0xfffffffc18187812 */ /* 0x000fe200078ec0ff */
[C---:B------:R-:W-:Y:S01]  /*01f0*/  IMAD.WIDE R18, R23.reuse, 0x4, R18 ;  /* 0x0000000417127825 */ /* 0x040fe200078e0212 */
[----:B------:R-:W4:Y:S03]  /*0200*/  @!P0 LDG.E R28, desc[UR4][R2.64] ;  /* 0x00000004021c8981 */ /* 0x000f26000c1e1900 */
[C---:B------:R-:W-:Y:S01]  /*0210*/  IMAD.WIDE R16, R23.reuse, 0x4, R16 ;  /* 0x0000000417107825 */ /* 0x040fe200078e0210 */
[----:B------:R5:W4:Y:S03]  /*0220*/  @!P0 LDG.E.EL R22, desc[UR4][R18.64] ;  /* 0x0000000412168981 */ /* 0x000b26000c2e1900 */
[----:B------:R-:W-:Y:S01]  /*0230*/  IMAD.WIDE R4, R23, 0x4, R4 ;  /* 0x0000000417047825 */ /* 0x000fe200078e0204 */
[----:B------:R1:W4:Y:S03]  /*0240*/  @!P0 LDG.E.EL R0, desc[UR4][R16.64] ;  /* 0x0000000410008981 */ /* 0x000326000c2e1900 */
[----:B------:R-:W-:Y:S01]  /*0250*/  IMAD.IADD R29, R21, 0x1, -R24 ;  /* 0x00000001151d7824 */ /* 0x000fe200078e0a18 */
[----:B------:R0:W4:Y:S01]  /*0260*/  @!P0 LDG.E.EL R25, desc[UR4][R4.64] ;  /* 0x0000000404198981 */ /* 0x000122000c2e1900 */
[----:B---3--:R-:W-:Y:S01]  /*0270*/  IMAD.WIDE R8, R23, 0x4, R8 ;  /* 0x0000000417087825 */ /* 0x008fe200078e0208 */
[----:B-----5:R-:W-:-:S03]  /*0280*/  CS2R R18, SRZ ;  /* 0x0000000000127805 */ /* 0x020fc6000001ff00 */
[C---:B-1----:R-:W-:Y:S01]  /*0290*/  IMAD.WIDE R6, R29.reuse, 0x4, R6 ;  /* 0x000000041d067825 */ /* 0x042fe200078e0206 */
[----:B------:R-:W-:Y:S02]  /*02a0*/  CS2R R16, SRZ ;  /* 0x0000000000107805 */ /* 0x000fe4000001ff00 */
[----:B------:R-:W-:Y:S01]  /*02b0*/  CS2R R2, SRZ ;  /* 0x0000000000027805 */ /* 0x000fe2000001ff00 */
[----:B------:R-:W3:Y:S01]  /*02c0*/  @!P0 LDG.E.EL R18, desc[UR4][R8.64] ;  /* 0x0000000408128981 */ /* 0x000ee2000c2e1900 */
[----:B--2---:R-:W-:-:S03]  /*02d0*/  IMAD.WIDE R10, R29, 0x4, R10 ;  /* 0x000000041d0a7825 */ /* 0x004fc600078e020a */
[----:B------:R1:W2:Y:S01]  /*02e0*/  @!P0 LDG.E.EL R19, desc[UR4][R6.64] ;  /* 0x0000000406138981 */ /* 0x0002a2000c2e1900 */
[----:B------:R-:W-:-:S03]  /*02f0*/  IMAD.WIDE R12, R29, 0x4, R12 ;  /* 0x000000041d0c7825 */ /* 0x000fc600078e020c */
[----:B------:R-:W2:Y:S01]  /*0300*/  @!P0 LDG.E.EL R16, desc[UR4][R10.64] ;  /* 0x000000040a108981 */ /* 0x000ea2000c2e1900 */
[----:B------:R-:W-:-:S03]  /*0310*/  IMAD.WIDE R14, R29, 0x4, R14 ;  /* 0x000000041d0e7825 */ /* 0x000fc600078e020e */
[----:B------:R-:W5:Y:S01]  /*0320*/  @!P0 LDG.E.EL R17, desc[UR4][R12.64] ;  /* 0x000000040c118981 */ /* 0x000f62000c2e1900 */
[----:B0-----:R-:W-:-:S03]  /*0330*/  IMAD.WIDE R26, R21, 0x4, R26 ;  /* 0x00000004151a7825 */ /* 0x001fc600078e021a */
[----:B------:R-:W5:Y:S04]  /*0340*/  @!P0 LDG.E.EL R2, desc[UR4][R14.64] ;  /* 0x000000040e028981 */ /* 0x000f68000c2e1900 */
[----:B------:R-:W5:Y:S01]  /*0350*/  @!P0 LDG.E R3, desc[UR4][R26.64] ;  /* 0x000000041a038981 */ /* 0x000f62000c1e1900 */
[----:B------:R-:W-:-:S04]  /*0360*/  FSETP.GEU.AND P1, PT, R20, RZ, PT ;  /* 0x000000ff1400720b */ /* 0x000fc80003f2e000 */
[----:B------:R-:W-:Y:S02]  /*0370*/  FSEL R5, R20, RZ, P1 ;  /* 0x000000ff14057208 */ /* 0x000fe40000800000 */
[----:B----4-:R-:W-:-:S04]  /*0380*/  FSETP.GEU.AND P2, PT, R28, RZ, PT ;  /* 0x000000ff1c00720b */ /* 0x010fc80003f4e000 */
[----:B------:R-:W-:Y:S01]  /*0390*/  FSEL R28, R28, RZ, P2 ;  /* 0x000000ff1c1c7208 */ /* 0x000fe20001000000 */
[----:B-1----:R-:W-:Y:S02]  /*03a0*/  FADD R7, R5, -R22 ;  /* 0x8000001605077221 */ /* 0x002fe40000000000 */
[----:B------:R-:W0:Y:S02]  /*03b0*/  LDC.64 R4, c[0x0][0x210] ;  /* 0x00008400ff047b82 */ /* 0x000e240000000a00 */
[----:B------:R-:W-:Y:S01]  /*03c0*/  FMUL R7, R7, R0 ;  /* 0x0000000007077220 */ /* 0x000fe20000400000 */
[----:B------:R-:W-:-:S04]  /*03d0*/  FADD R25, R28, -R25 ;  /* 0x800000191c197221 */ /* 0x000fc80000000000 */
[----:B---3--:R-:W-:Y:S01]  /*03e0*/  FMUL R25, R25, R18 ;  /* 0x0000001219197220 */ /* 0x008fe20000400000 */
[----:B--2---:R-:W-:-:S04]  /*03f0*/  FFMA R7, R7, R19, R16 ;  /* 0x0000001307077223 */ /* 0x004fc80000000010 */
[----:B------:R-:W-:Y:S01]  /*0400*/  FADD R0, R7, 1 ;  /* 0x3f80000007007421 */ /* 0x000fe20000000000 */
[----:B-----5:R-:W-:-:S04]  /*0410*/  FFMA R17, R25, R17, R2 ;  /* 0x0000001119117223 */ /* 0x020fc80000000002 */
[----:B------:R-:W-:Y:S01]  /*0420*/  FFMA R0, R0, R3, R17 ;  /* 0x0000000300007223 */ /* 0x000fe20000000011 */
[----:B0-----:R-:W-:-:S04]  /*0430*/  IMAD.WIDE R4, R21, 0x4, R4 ;  /* 0x0000000415047825 */ /* 0x001fc800078e0204 */
[----:B------:R-:W-:-:S04]  /*0440*/  FSETP.GEU.AND P1, PT, R0, RZ, PT ;  /* 0x000000ff0000720b */ /* 0x000fc80003f2e000 */
[----:B------:R-:W-:Y:S02]  /*0450*/  FSEL R7, R0, RZ, P1 ;  /* 0x000000ff00077208 */ /* 0x000fe40000800000 */
[----:B------:R-:W-:Y:S02]  /*0460*/  IADD3 R2, P1, R21, UR6, RZ ;  /* 0x0000000615027c10 */ /* 0x000fe4000ff3e0ff */
[----:B------:R-:W-:Y:S01]  /*0470*/  FSETP.GTU.AND P2, PT, R7, RZ, PT ;  /* 0x000000ff0700720b */ /* 0x000fe20003f4c000 */
[----:B------:R0:W-:Y:S01]  /*0480*/  @!P0 STG.E desc[UR4][R4.64], R7 ;  /* 0x0000000704008986 */ /* 0x0001e2000c101904 */
[----:B------:R-:W-:Y:S02]  /*0490*/  LEA.HI.X.SX32 R3, R21, UR7, 0x1, P1 ;  /* 0x0000000715037c11 */ /* 0x000fe400088f0eff */
[----:B------:R-:W-:Y:S01]  /*04a0*/  SEL R9, RZ, 0x1, P2 ;  /* 0x00000001ff097807 */ /* 0x000fe20001000000 */
[----:B0-----:R-:W-:Y:S08]  /*04b0*/  @P0 EXIT ;  /* 0x000000000000094d */ /* 0x001ff00003800000 */
[----:B------:R-:W-:Y:S01]  /*04c0*/  STG.E.U8 desc[UR4][R2.64], R9 ;  /* 0x0000000902007986 */ /* 0x000fe2000c101104 */
[----:B------:R-:W-:Y:S05]  /*04d0*/  EXIT ;  /* 0x000000000000794d */ /* 0x000fea0003800000 */
.L_x_0:
[----:B------:R-:W-:-:S00]  /*04e0*/  BRA `(.L_x_0) ;  /* 0xfffffffc00fc7947 */ /* 0x000fc0000383ffff */
[----:B------:R-:W-:-:S00]  /*04f0*/  NOP ;  /* 0x0000000000007918 */ /* 0x000fc00000000000 */
        /* <DEDUP_REMOVED lines=8> */
.L_x_1:


//--------------------- .nv.constant0.triton_poi_fused_add_mul_native_layer_norm_relu_threshold_backward_1 --------------------------
	.section	.nv.constant0.triton_poi_fused_add_mul_native_layer_norm_relu_threshold_backward_1,"a",@progbits
	.sectionflags	@""
	.align	4
.nv.constant0.triton_poi_fused_add_mul_native_layer_norm_relu_threshold_backward_1:
	.zero		636
